//
// Generated by NVIDIA NVVM Compiler
//
// Compiler Build ID: CL-36424714
// Cuda compilation tools, release 13.0, V13.0.88
// Based on NVVM 20.0.0
//

.version 9.0
.target sm_100
.address_size 64

	// .globl	_Z14dilationKernelPhS_ii

.visible .entry _Z14dilationKernelPhS_ii(
	.param .u64 .ptr .align 1 _Z14dilationKernelPhS_ii_param_0,
	.param .u64 .ptr .align 1 _Z14dilationKernelPhS_ii_param_1,
	.param .u32 _Z14dilationKernelPhS_ii_param_2,
	.param .u32 _Z14dilationKernelPhS_ii_param_3
)
{
	.reg .pred 	%p<31>;
	.reg .b32 	%r<59>;
	.reg .b64 	%rd<23>;

	ld.param.u64 	%rd7, [_Z14dilationKernelPhS_ii_param_0];
	ld.param.u64 	%rd6, [_Z14dilationKernelPhS_ii_param_1];
	ld.param.u32 	%r25, [_Z14dilationKernelPhS_ii_param_2];
	ld.param.u32 	%r27, [_Z14dilationKernelPhS_ii_param_3];
	cvta.to.global.u64 	%rd1, %rd7;
	mov.u32 	%r28, %ctaid.x;
	mov.u32 	%r29, %ntid.x;
	mov.u32 	%r30, %tid.x;
	mad.lo.s32 	%r1, %r28, %r29, %r30;
	mov.u32 	%r31, %ctaid.y;
	mov.u32 	%r32, %ntid.y;
	mov.u32 	%r33, %tid.y;
	mad.lo.s32 	%r34, %r31, %r32, %r33;
	setp.ge.s32 	%p3, %r1, %r25;
	setp.ge.s32 	%p4, %r34, %r27;
	or.pred  	%p5, %p3, %p4;
	@%p5 bra 	$L__BB0_20;
	setp.eq.s32 	%p6, %r34, 0;
	add.s32 	%r36, %r34, -1;
	mul.lo.s32 	%r3, %r36, %r25;
	setp.lt.s32 	%p7, %r1, 1;
	cvt.s64.s32 	%rd8, %r3;
	cvt.s64.s32 	%rd2, %r1;
	add.s64 	%rd9, %rd2, %rd8;
	add.s64 	%rd3, %rd1, %rd9;
	mov.b32 	%r51, 0;
	or.pred  	%p8, %p7, %p6;
	@%p8 bra 	$L__BB0_3;
	ld.global.u8 	%r51, [%rd3+-1];
$L__BB0_3:
	setp.eq.s32 	%p9, %r34, 0;
	setp.lt.s32 	%p10, %r1, 0;
	or.pred  	%p11, %p10, %p9;
	@%p11 bra 	$L__BB0_5;
	add.s32 	%r37, %r1, %r3;
	cvt.s64.s32 	%rd10, %r37;
	add.s64 	%rd11, %rd1, %rd10;
	ld.global.u8 	%r38, [%rd11];
	max.u32 	%r51, %r51, %r38;
$L__BB0_5:
	setp.eq.s32 	%p12, %r34, 0;
	add.s32 	%r39, %r1, 1;
	setp.gt.s32 	%p13, %r1, -2;
	setp.lt.s32 	%p14, %r39, %r25;
	and.pred  	%p1, %p13, %p14;
	not.pred 	%p15, %p1;
	or.pred  	%p16, %p15, %p12;
	@%p16 bra 	$L__BB0_7;
	ld.global.u8 	%r40, [%rd3+1];
	max.u32 	%r51, %r51, %r40;
$L__BB0_7:
	setp.gt.s32 	%p17, %r1, 0;
	mul.lo.s32 	%r10, %r34, %r25;
	setp.le.s32 	%p18, %r1, %r25;
	and.pred  	%p2, %p17, %p18;
	cvt.s64.s32 	%rd12, %r10;
	add.s64 	%rd13, %rd2, %rd12;
	add.s64 	%rd4, %rd1, %rd13;
	not.pred 	%p19, %p2;
	@%p19 bra 	$L__BB0_9;
	ld.global.u8 	%r41, [%rd4+-1];
	max.u32 	%r51, %r51, %r41;
$L__BB0_9:
	setp.lt.s32 	%p20, %r1, 0;
	@%p20 bra 	$L__BB0_11;
	add.s32 	%r42, %r1, %r10;
	cvt.s64.s32 	%rd14, %r42;
	add.s64 	%rd15, %rd1, %rd14;
	ld.global.u8 	%r43, [%rd15];
	max.u32 	%r51, %r51, %r43;
$L__BB0_11:
	@%p15 bra 	$L__BB0_13;
	ld.global.u8 	%r44, [%rd4+1];
	max.u32 	%r51, %r51, %r44;
$L__BB0_13:
	add.s32 	%r17, %r34, 1;
	setp.ge.u32 	%p22, %r17, %r27;
	add.s32 	%r18, %r10, %r25;
	cvt.s64.s32 	%rd16, %r18;
	add.s64 	%rd17, %rd2, %rd16;
	add.s64 	%rd5, %rd1, %rd17;
	or.pred  	%p24, %p19, %p22;
	@%p24 bra 	$L__BB0_15;
	ld.global.u8 	%r45, [%rd5+-1];
	max.u32 	%r51, %r51, %r45;
$L__BB0_15:
	setp.ge.u32 	%p25, %r17, %r27;
	setp.lt.s32 	%p26, %r1, 0;
	or.pred  	%p27, %p26, %p25;
	@%p27 bra 	$L__BB0_17;
	add.s32 	%r46, %r1, %r18;
	cvt.s64.s32 	%rd18, %r46;
	add.s64 	%rd19, %rd1, %rd18;
	ld.global.u8 	%r47, [%rd19];
	max.u32 	%r51, %r51, %r47;
$L__BB0_17:
	setp.ge.u32 	%p28, %r17, %r27;
	or.pred  	%p30, %p15, %p28;
	@%p30 bra 	$L__BB0_19;
	ld.global.u8 	%r48, [%rd5+1];
	max.u32 	%r51, %r51, %r48;
$L__BB0_19:
	add.s32 	%r49, %r10, %r1;
	cvt.s64.s32 	%rd20, %r49;
	cvta.to.global.u64 	%rd21, %rd6;
	add.s64 	%rd22, %rd21, %rd20;
	st.global.u8 	[%rd22], %r51;
$L__BB0_20:
	ret;

}
	// .globl	_Z13erosionKernelPhS_ii
.visible .entry _Z13erosionKernelPhS_ii(
	.param .u64 .ptr .align 1 _Z13erosionKernelPhS_ii_param_0,
	.param .u64 .ptr .align 1 _Z13erosionKernelPhS_ii_param_1,
	.param .u32 _Z13erosionKernelPhS_ii_param_2,
	.param .u32 _Z13erosionKernelPhS_ii_param_3
)
{
	.reg .pred 	%p<31>;
	.reg .b32 	%r<59>;
	.reg .b64 	%rd<23>;

	ld.param.u64 	%rd7, [_Z13erosionKernelPhS_ii_param_0];
	ld.param.u64 	%rd6, [_Z13erosionKernelPhS_ii_param_1];
	ld.param.u32 	%r25, [_Z13erosionKernelPhS_ii_param_2];
	ld.param.u32 	%r27, [_Z13erosionKernelPhS_ii_param_3];
	cvta.to.global.u64 	%rd1, %rd7;
	mov.u32 	%r28, %ctaid.x;
	mov.u32 	%r29, %ntid.x;
	mov.u32 	%r30, %tid.x;
	mad.lo.s32 	%r1, %r28, %r29, %r30;
	mov.u32 	%r31, %ctaid.y;
	mov.u32 	%r32, %ntid.y;
	mov.u32 	%r33, %tid.y;
	mad.lo.s32 	%r34, %r31, %r32, %r33;
	setp.ge.s32 	%p3, %r1, %r25;
	setp.ge.s32 	%p4, %r34, %r27;
	or.pred  	%p5, %p3, %p4;
	@%p5 bra 	$L__BB1_20;
	setp.eq.s32 	%p6, %r34, 0;
	add.s32 	%r36, %r34, -1;
	mul.lo.s32 	%r3, %r36, %r25;
	setp.lt.s32 	%p7, %r1, 1;
	cvt.s64.s32 	%rd8, %r3;
	cvt.s64.s32 	%rd2, %r1;
	add.s64 	%rd9, %rd2, %rd8;
	add.s64 	%rd3, %rd1, %rd9;
	mov.b32 	%r51, 255;
	or.pred  	%p8, %p7, %p6;
	@%p8 bra 	$L__BB1_3;
	ld.global.u8 	%r51, [%rd3+-1];
$L__BB1_3:
	setp.eq.s32 	%p9, %r34, 0;
	setp.lt.s32 	%p10, %r1, 0;
	or.pred  	%p11, %p10, %p9;
	@%p11 bra 	$L__BB1_5;
	add.s32 	%r37, %r1, %r3;
	cvt.s64.s32 	%rd10, %r37;
	add.s64 	%rd11, %rd1, %rd10;
	ld.global.u8 	%r38, [%rd11];
	min.u32 	%r51, %r51, %r38;
$L__BB1_5:
	setp.eq.s32 	%p12, %r34, 0;
	add.s32 	%r39, %r1, 1;
	setp.gt.s32 	%p13, %r1, -2;
	setp.lt.s32 	%p14, %r39, %r25;
	and.pred  	%p1, %p13, %p14;
	not.pred 	%p15, %p1;
	or.pred  	%p16, %p15, %p12;
	@%p16 bra 	$L__BB1_7;
	ld.global.u8 	%r40, [%rd3+1];
	min.u32 	%r51, %r51, %r40;
$L__BB1_7:
	setp.gt.s32 	%p17, %r1, 0;
	mul.lo.s32 	%r10, %r34, %r25;
	setp.le.s32 	%p18, %r1, %r25;
	and.pred  	%p2, %p17, %p18;
	cvt.s64.s32 	%rd12, %r10;
	add.s64 	%rd13, %rd2, %rd12;
	add.s64 	%rd4, %rd1, %rd13;
	not.pred 	%p19, %p2;
	@%p19 bra 	$L__BB1_9;
	ld.global.u8 	%r41, [%rd4+-1];
	min.u32 	%r51, %r51, %r41;
$L__BB1_9:
	setp.lt.s32 	%p20, %r1, 0;
	@%p20 bra 	$L__BB1_11;
	add.s32 	%r42, %r1, %r10;
	cvt.s64.s32 	%rd14, %r42;
	add.s64 	%rd15, %rd1, %rd14;
	ld.global.u8 	%r43, [%rd15];
	min.u32 	%r51, %r51, %r43;
$L__BB1_11:
	@%p15 bra 	$L__BB1_13;
	ld.global.u8 	%r44, [%rd4+1];
	min.u32 	%r51, %r51, %r44;
$L__BB1_13:
	add.s32 	%r17, %r34, 1;
	setp.ge.u32 	%p22, %r17, %r27;
	add.s32 	%r18, %r10, %r25;
	cvt.s64.s32 	%rd16, %r18;
	add.s64 	%rd17, %rd2, %rd16;
	add.s64 	%rd5, %rd1, %rd17;
	or.pred  	%p24, %p19, %p22;
	@%p24 bra 	$L__BB1_15;
	ld.global.u8 	%r45, [%rd5+-1];
	min.u32 	%r51, %r51, %r45;
$L__BB1_15:
	setp.ge.u32 	%p25, %r17, %r27;
	setp.lt.s32 	%p26, %r1, 0;
	or.pred  	%p27, %p26, %p25;
	@%p27 bra 	$L__BB1_17;
	add.s32 	%r46, %r1, %r18;
	cvt.s64.s32 	%rd18, %r46;
	add.s64 	%rd19, %rd1, %rd18;
	ld.global.u8 	%r47, [%rd19];
	min.u32 	%r51, %r51, %r47;
$L__BB1_17:
	setp.ge.u32 	%p28, %r17, %r27;
	or.pred  	%p30, %p15, %p28;
	@%p30 bra 	$L__BB1_19;
	ld.global.u8 	%r48, [%rd5+1];
	min.u32 	%r51, %r51, %r48;
$L__BB1_19:
	add.s32 	%r49, %r10, %r1;
	cvt.s64.s32 	%rd20, %r49;
	cvta.to.global.u64 	%rd21, %rd6;
	add.s64 	%rd22, %rd21, %rd20;
	st.global.u8 	[%rd22], %r51;
$L__BB1_20:
	ret;

}


// ===== COMPILED SASS (sm_100) =====

	.target	sm_100

	.elftype	@"ET_EXEC"


//--------------------- .note.nv.tkinfo           --------------------------
	.section	.note.nv.tkinfo,"",@"SHT_NOTE"
	.sectionflags	@"SHF_NOTE_NV_TKINFO"
	.tkinfo
        /*0018*/ 	.word	0x00000002
        /*0030*/ 	.string	""
        /*0030*/ 	.string	"ptxas"
        /*0030*/ 	.string	"Cuda compilation tools, release 13.0, V13.0.88"
        /*0030*/ 	.string	"Build cuda_13.0.r13.0/compiler.36424714_0"
        /*0030*/ 	.string	"-arch sm_100 -m 64 "



//--------------------- .note.nv.cuinfo           --------------------------
	.section	.note.nv.cuinfo,"",@"SHT_NOTE"
	.sectionflags	@"SHF_NOTE_NV_CUINFO"
        /*0018*/ 	.short	0x0002
        /*001a*/ 	.short	0x0064
        /*001c*/ 	.short	0x0082
	.zero		2


//--------------------- .nv.info                  --------------------------
	.section	.nv.info,"",@"SHT_CUDA_INFO"
	.align	4


	//----- nvinfo : EIATTR_REGCOUNT
	.align		4
        /*0000*/ 	.byte	0x04, 0x2f
        /*0002*/ 	.short	(.L_1 - .L_0)
	.align		4
.L_0:
        /*0004*/ 	.word	index@(_Z14dilationKernelPhS_ii)
        /*0008*/ 	.word	0x00000016


	//----- nvinfo : EIATTR_FRAME_SIZE
	.align		4
.L_1:
        /*000c*/ 	.byte	0x04, 0x11
        /*000e*/ 	.short	(.L_3 - .L_2)
	.align		4
.L_2:
        /*0010*/ 	.word	index@(_Z14dilationKernelPhS_ii)
        /*0014*/ 	.word	0x00000000


	//----- nvinfo : EIATTR_REGCOUNT
	.align		4
.L_3:
        /*0018*/ 	.byte	0x04, 0x2f
        /*001a*/ 	.short	(.L_5 - .L_4)
	.align		4
.L_4:
        /*001c*/ 	.word	index@(_Z13erosionKernelPhS_ii)
        /*0020*/ 	.word	0x00000016


	//----- nvinfo : EIATTR_FRAME_SIZE
	.align		4
.L_5:
        /*0024*/ 	.byte	0x04, 0x11
        /*0026*/ 	.short	(.L_7 - .L_6)
	.align		4
.L_6:
        /*0028*/ 	.word	index@(_Z13erosionKernelPhS_ii)
        /*002c*/ 	.word	0x00000000


	//----- nvinfo : EIATTR_MIN_STACK_SIZE
	.align		4
.L_7:
        /*0030*/ 	.byte	0x04, 0x12
        /*0032*/ 	.short	(.L_9 - .L_8)
	.align		4
.L_8:
        /*0034*/ 	.word	index@(_Z13erosionKernelPhS_ii)
        /*0038*/ 	.word	0x00000000


	//----- nvinfo : EIATTR_MIN_STACK_SIZE
	.align		4
.L_9:
        /*003c*/ 	.byte	0x04, 0x12
        /*003e*/ 	.short	(.L_11 - .L_10)
	.align		4
.L_10:
        /*0040*/ 	.word	index@(_Z14dilationKernelPhS_ii)
        /*0044*/ 	.word	0x00000000
.L_11:


//--------------------- .nv.compat                --------------------------
	.section	.nv.compat,"",@"SHT_CUDA_COMPAT_INFO"
	.align	4
        /*0000*/ 	.byte	0x02, 0x09, 0x00, 0x00, 0x02, 0x02, 0x01, 0x00, 0x02, 0x05, 0x05, 0x00, 0x03, 0x07, 0x01, 0x01
        /*0010*/ 	.byte	0x02, 0x03, 0x00, 0x00, 0x02, 0x06, 0x01, 0x00, 0x04, 0x0b, 0x08, 0x00, 0x09, 0x00, 0x00, 0x00
        /*0020*/ 	.byte	0x00, 0x00, 0x00, 0x00


//--------------------- .nv.info._Z13erosionKernelPhS_ii --------------------------
	.section	.nv.info._Z13erosionKernelPhS_ii,"",@"SHT_CUDA_INFO"
	.sectionflags	@""
	.align	4


	//----- nvinfo : EIATTR_CUDA_API_VERSION
	.align		4
        /*0000*/ 	.byte	0x04, 0x37
        /*0002*/ 	.short	(.L_13 - .L_12)
.L_12:
        /*0004*/ 	.word	0x00000082


	//----- nvinfo : EIATTR_KPARAM_INFO
	.align		4
.L_13:
        /*0008*/ 	.byte	0x04, 0x17
        /*000a*/ 	.short	(.L_15 - .L_14)
.L_14:
        /*000c*/ 	.word	0x00000000
        /*0010*/ 	.short	0x0003
        /*0012*/ 	.short	0x0014
        /*0014*/ 	.byte	0x00, 0xf0, 0x11, 0x00


	//----- nvinfo : EIATTR_KPARAM_INFO
	.align		4
.L_15:
        /*0018*/ 	.byte	0x04, 0x17
        /*001a*/ 	.short	(.L_17 - .L_16)
.L_16:
        /*001c*/ 	.word	0x00000000
        /*0020*/ 	.short	0x0002
        /*0022*/ 	.short	0x0010
        /*0024*/ 	.byte	0x00, 0xf0, 0x11, 0x00


	//----- nvinfo : EIATTR_KPARAM_INFO
	.align		4
.L_17:
        /*0028*/ 	.byte	0x04, 0x17
        /*002a*/ 	.short	(.L_19 - .L_18)
.L_18:
        /*002c*/ 	.word	0x00000000
        /*0030*/ 	.short	0x0001
        /*0032*/ 	.short	0x0008
        /*0034*/ 	.byte	0x00, 0xf5, 0x21, 0x00


	//----- nvinfo : EIATTR_KPARAM_INFO
	.align		4
.L_19:
        /*0038*/ 	.byte	0x04, 0x17
        /*003a*/ 	.short	(.L_21 - .L_20)
.L_20:
        /*003c*/ 	.word	0x00000000
        /*0040*/ 	.short	0x0000
        /*0042*/ 	.short	0x0000
        /*0044*/ 	.byte	0x00, 0xf5, 0x21, 0x00


	//----- nvinfo : EIATTR_SPARSE_MMA_MASK
	.align		4
.L_21:
        /*0048*/ 	.byte	0x03, 0x50
        /*004a*/ 	.short	0x0000


	//----- nvinfo : EIATTR_MAXREG_COUNT
	.align		4
        /*004c*/ 	.byte	0x03, 0x1b
        /*004e*/ 	.short	0x00ff


	//----- nvinfo : EIATTR_MERCURY_ISA_VERSION
	.align		4
        /*0050*/ 	.byte	0x03, 0x5f
        /*0052*/ 	.short	0x0101


	//----- nvinfo : EIATTR_VRC_CTA_INIT_COUNT
	.align		4
        /*0054*/ 	.byte	0x02, 0x4a
	.zero		1
	.zero		1


	//----- nvinfo : EIATTR_EXIT_INSTR_OFFSETS
	.align		4
        /*0058*/ 	.byte	0x04, 0x1c
        /*005a*/ 	.short	(.L_23 - .L_22)


	//   ....[0]....
.L_22:
        /*005c*/ 	.word	0x000000c0


	//   ....[1]....
        /*0060*/ 	.word	0x000004b0


	//----- nvinfo : EIATTR_CBANK_PARAM_SIZE
	.align		4
.L_23:
        /*0064*/ 	.byte	0x03, 0x19
        /*0066*/ 	.short	0x0018


	//----- nvinfo : EIATTR_PARAM_CBANK
	.align		4
        /*0068*/ 	.byte	0x04, 0x0a
        /*006a*/ 	.short	(.L_25 - .L_24)
	.align		4
.L_24:
        /*006c*/ 	.word	index@(.nv.constant0._Z13erosionKernelPhS_ii)
        /*0070*/ 	.short	0x0380
        /*0072*/ 	.short	0x0018


	//----- nvinfo : EIATTR_SW_WAR
	.align		4
.L_25:
        /*0074*/ 	.byte	0x04, 0x36
        /*0076*/ 	.short	(.L_27 - .L_26)
.L_26:
        /*0078*/ 	.word	0x00000008
.L_27:


//--------------------- .nv.info._Z14dilationKernelPhS_ii --------------------------
	.section	.nv.info._Z14dilationKernelPhS_ii,"",@"SHT_CUDA_INFO"
	.sectionflags	@""
	.align	4


	//----- nvinfo : EIATTR_CUDA_API_VERSION
	.align		4
        /*0000*/ 	.byte	0x04, 0x37
        /*0002*/ 	.short	(.L_29 - .L_28)
.L_28:
        /*0004*/ 	.word	0x00000082


	//----- nvinfo : EIATTR_KPARAM_INFO
	.align		4
.L_29:
        /*0008*/ 	.byte	0x04, 0x17
        /*000a*/ 	.short	(.L_31 - .L_30)
.L_30:
        /*000c*/ 	.word	0x00000000
        /*0010*/ 	.short	0x0003
        /*0012*/ 	.short	0x0014
        /*0014*/ 	.byte	0x00, 0xf0, 0x11, 0x00


	//----- nvinfo : EIATTR_KPARAM_INFO
	.align		4
.L_31:
        /*0018*/ 	.byte	0x04, 0x17
        /*001a*/ 	.short	(.L_33 - .L_32)
.L_32:
        /*001c*/ 	.word	0x00000000
        /*0020*/ 	.short	0x0002
        /*0022*/ 	.short	0x0010
        /*0024*/ 	.byte	0x00, 0xf0, 0x11, 0x00


	//----- nvinfo : EIATTR_KPARAM_INFO
	.align		4
.L_33:
        /*0028*/ 	.byte	0x04, 0x17
        /*002a*/ 	.short	(.L_35 - .L_34)
.L_34:
        /*002c*/ 	.word	0x00000000
        /*0030*/ 	.short	0x0001
        /*0032*/ 	.short	0x0008
        /*0034*/ 	.byte	0x00, 0xf5, 0x21, 0x00


	//----- nvinfo : EIATTR_KPARAM_INFO
	.align		4
.L_35:
        /*0038*/ 	.byte	0x04, 0x17
        /*003a*/ 	.short	(.L_37 - .L_36)
.L_36:
        /*003c*/ 	.word	0x00000000
        /*0040*/ 	.short	0x0000
        /*0042*/ 	.short	0x0000
        /*0044*/ 	.byte	0x00, 0xf5, 0x21, 0x00


	//----- nvinfo : EIATTR_SPARSE_MMA_MASK
	.align		4
.L_37:
        /*0048*/ 	.byte	0x03, 0x50
        /*004a*/ 	.short	0x0000


	//----- nvinfo : EIATTR_MAXREG_COUNT
	.align		4
        /*004c*/ 	.byte	0x03, 0x1b
        /*004e*/ 	.short	0x00ff


	//----- nvinfo : EIATTR_MERCURY_ISA_VERSION
	.align		4
        /*0050*/ 	.byte	0x03, 0x5f
        /*0052*/ 	.short	0x0101


	//----- nvinfo : EIATTR_VRC_CTA_INIT_COUNT
	.align		4
        /*0054*/ 	.byte	0x02, 0x4a
	.zero		1
	.zero		1


	//----- nvinfo : EIATTR_EXIT_INSTR_OFFSETS
	.align		4
        /*0058*/ 	.byte	0x04, 0x1c
        /*005a*/ 	.short	(.L_39 - .L_38)


	//   ....[0]....
.L_38:
        /*005c*/ 	.word	0x000000c0


	//   ....[1]....
        /*0060*/ 	.word	0x000004b0


	//----- nvinfo : EIATTR_CBANK_PARAM_SIZE
	.align		4
.L_39:
        /*0064*/ 	.byte	0x03, 0x19
        /*0066*/ 	.short	0x0018


	//----- nvinfo : EIATTR_PARAM_CBANK
	.align		4
        /*0068*/ 	.byte	0x04, 0x0a
        /*006a*/ 	.short	(.L_41 - .L_40)
	.align		4
.L_40:
        /*006c*/ 	.word	index@(.nv.constant0._Z14dilationKernelPhS_ii)
        /*0070*/ 	.short	0x0380
        /*0072*/ 	.short	0x0018


	//----- nvinfo : EIATTR_SW_WAR
	.align		4
.L_41:
        /*0074*/ 	.byte	0x04, 0x36
        /*0076*/ 	.short	(.L_43 - .L_42)
.L_42:
        /*0078*/ 	.word	0x00000008
.L_43:


//--------------------- .nv.callgraph             --------------------------
	.section	.nv.callgraph,"",@"SHT_CUDA_CALLGRAPH"
	.align	4
	.sectionentsize	8
	.align		4
        /*0000*/ 	.word	0x00000000
	.align		4
        /*0004*/ 	.word	0xffffffff
	.align		4
        /*0008*/ 	.word	0x00000000
	.align		4
        /*000c*/ 	.word	0xfffffffe
	.align		4
        /*0010*/ 	.word	0x00000000
	.align		4
        /*0014*/ 	.word	0xfffffffd
	.align		4
        /*0018*/ 	.word	0x00000000
	.align		4
        /*001c*/ 	.word	0xfffffffc


//--------------------- .text._Z13erosionKernelPhS_ii --------------------------
	.section	.text._Z13erosionKernelPhS_ii,"ax",@progbits
	.align	128
        .global         _Z13erosionKernelPhS_ii
        .type           _Z13erosionKernelPhS_ii,@function
        .size           _Z13erosionKernelPhS_ii,(.L_x_2 - _Z13erosionKernelPhS_ii)
        .other          _Z13erosionKernelPhS_ii,@"STO_CUDA_ENTRY STV_DEFAULT"
_Z13erosionKernelPhS_ii:
.text._Z13erosionKernelPhS_ii:
[----:B------:R-:W-:Y:S01]  /*0000*/  LDC R1, c[0x0][0x37c] ;  /* 0x0000df00ff017b82 */ /* 0x000fe20000000800 */
[----:B------:R-:W0:Y:S07]  /*0010*/  S2R R0, SR_TID.Y ;  /* 0x0000000000007919 */ /* 0x000e2e0000002200 */
[----:B------:R-:W1:Y:S01]  /*0020*/  LDC R8, c[0x0][0x360] ;  /* 0x0000d800ff087b82 */ /* 0x000e620000000800 */
[----:B------:R-:W2:Y:S01]  /*0030*/  LDCU.64 UR6, c[0x0][0x390] ;  /* 0x00007200ff0677ac */ /* 0x000ea20008000a00 */
[----:B------:R-:W1:Y:S06]  /*0040*/  S2R R3, SR_TID.X ;  /* 0x0000000000037919 */ /* 0x000e6c0000002100 */
[----:B------:R-:W0:Y:S08]  /*0050*/  S2UR UR5, SR_CTAID.Y ;  /* 0x00000000000579c3 */ /* 0x000e300000002600 */
[----:B------:R-:W0:Y:S08]  /*0060*/  LDC R9, c[0x0][0x364] ;  /* 0x0000d900ff097b82 */ /* 0x000e300000000800 */
[----:B------:R-:W1:Y:S01]  /*0070*/  S2UR UR4, SR_CTAID.X ;  /* 0x00000000000479c3 */ /* 0x000e620000002500 */
[----:B0-----:R-:W-:-:S05]  /*0080*/  IMAD R9, R9, UR5, R0 ;  /* 0x0000000509097c24 */ /* 0x001fca000f8e0200 */
[----:B--2---:R-:W-:Y:S01]  /*0090*/  ISETP.GE.AND P0, PT, R9, UR7, PT ;  /* 0x0000000709007c0c */ /* 0x004fe2000bf06270 */
[----:B-1----:R-:W-:-:S05]  /*00a0*/  IMAD R8, R8, UR4, R3 ;  /* 0x0000000408087c24 */ /* 0x002fca000f8e0203 */
[----:B------:R-:W-:-:S13]  /*00b0*/  ISETP.GE.OR P0, PT, R8, UR6, P0 ;  /* 0x0000000608007c0c */ /* 0x000fda0008706670 */
[----:B------:R-:W-:Y:S05]  /*00c0*/  @P0 EXIT ;  /* 0x000000000000094d */ /* 0x000fea0003800000 */
[C---:B------:R-:W-:Y:S01]  /*00d0*/  ISETP.NE.AND P0, PT, R9.reuse, RZ, PT ;  /* 0x000000ff0900720c */ /* 0x040fe20003f05270 */
[----:B------:R-:W0:Y:S01]  /*00e0*/  LDCU.64 UR8, c[0x0][0x380] ;  /* 0x00007000ff0877ac */ /* 0x000e220008000a00 */
[----:B------:R-:W-:Y:S01]  /*00f0*/  VIADD R0, R9, 0xffffffff ;  /* 0xffffffff09007836 */ /* 0x000fe20000000000 */
[----:B------:R-:W-:Y:S02]  /*0100*/  SHF.R.S32.HI R17, RZ, 0x1f, R8 ;  /* 0x0000001fff117819 */ /* 0x000fe40000011408 */
[----:B------:R-:W-:Y:S01]  /*0110*/  ISETP.LT.OR P3, PT, R8, RZ, !P0 ;  /* 0x000000ff0800720c */ /* 0x000fe20004761670 */
[----:B------:R-:W1:Y:S01]  /*0120*/  LDCU.64 UR4, c[0x0][0x358] ;  /* 0x00006b00ff0477ac */ /* 0x000e620008000a00 */
[----:B------:R-:W-:Y:S01]  /*0130*/  IMAD R7, R0, UR6, RZ ;  /* 0x0000000600077c24 */ /* 0x000fe2000f8e02ff */
[----:B------:R-:W-:-:S04]  /*0140*/  ISETP.LT.OR P0, PT, R8, 0x1, !P0 ;  /* 0x000000010800780c */ /* 0x000fc80004701670 */
[----:B------:R-:W-:-:S06]  /*0150*/  SHF.R.S32.HI R0, RZ, 0x1f, R7 ;  /* 0x0000001fff007819 */ /* 0x000fcc0000011407 */
[C-C-:B------:R-:W-:Y:S01]  /*0160*/  @!P3 IMAD.IADD R3, R8.reuse, 0x1, R7.reuse ;  /* 0x000000010803b824 */ /* 0x140fe200078e0207 */
[----:B0-----:R-:W-:-:S04]  /*0170*/  IADD3 R6, P1, P2, R8, UR8, R7 ;  /* 0x0000000808067c10 */ /* 0x001fc8000fa3e007 */
[----:B------:R-:W-:Y:S02]  /*0180*/  @!P3 IADD3 R2, P4, PT, R3, UR8, RZ ;  /* 0x000000080302bc10 */ /* 0x000fe4000ff9e0ff */
[----:B------:R-:W-:Y:S01]  /*0190*/  IADD3.X R7, PT, PT, R17, UR9, R0, P1, P2 ;  /* 0x0000000911077c10 */ /* 0x000fe20008fe4400 */
[----:B------:R-:W-:Y:S01]  /*01a0*/  IMAD.MOV.U32 R0, RZ, RZ, 0xff ;  /* 0x000000ffff007424 */ /* 0x000fe200078e00ff */
[----:B------:R-:W-:-:S05]  /*01b0*/  @!P3 LEA.HI.X.SX32 R3, R3, UR9, 0x1, P4 ;  /* 0x000000090303bc11 */ /* 0x000fca000a0f0eff */
[----:B-1----:R-:W2:Y:S04]  /*01c0*/  @!P0 LDG.E.U8 R0, desc[UR4][R6.64+-0x1] ;  /* 0xffffff0406008981 */ /* 0x002ea8000c1e1100 */
[----:B------:R0:W2:Y:S01]  /*01d0*/  @!P3 LDG.E.U8 R11, desc[UR4][R2.64] ;  /* 0x00000004020bb981 */ /* 0x0000a2000c1e1100 */
[C---:B------:R-:W-:Y:S01]  /*01e0*/  VIADD R4, R8.reuse, 0x1 ;  /* 0x0000000108047836 */ /* 0x040fe20000000000 */
[----:B------:R-:W-:Y:S01]  /*01f0*/  ISETP.GE.AND P5, PT, R8, RZ, PT ;  /* 0x000000ff0800720c */ /* 0x000fe20003fa6270 */
[C---:B------:R-:W-:Y:S02]  /*0200*/  IMAD R13, R9.reuse, UR6, RZ ;  /* 0x00000006090d7c24 */ /* 0x040fe4000f8e02ff */
[----:B------:R-:W-:Y:S01]  /*0210*/  VIADD R14, R9, 0x1 ;  /* 0x00000001090e7836 */ /* 0x000fe20000000000 */
[----:B------:R-:W-:Y:S01]  /*0220*/  ISETP.GE.AND P0, PT, R4, UR6, PT ;  /* 0x0000000604007c0c */ /* 0x000fe2000bf06270 */
[----:B------:R-:W-:Y:S01]  /*0230*/  VIADD R15, R13, UR6 ;  /* 0x000000060d0f7c36 */ /* 0x000fe20008000000 */
[--C-:B------:R-:W-:Y:S01]  /*0240*/  SHF.R.S32.HI R10, RZ, 0x1f, R13.reuse ;  /* 0x0000001fff0a7819 */ /* 0x100fe2000001140d */
[C-C-:B------:R-:W-:Y:S01]  /*0250*/  IMAD.IADD R12, R8.reuse, 0x1, R13.reuse ;  /* 0x00000001080c7824 */ /* 0x140fe200078e020d */
[----:B------:R-:W-:-:S02]  /*0260*/  IADD3 R4, P2, P4, R8, UR8, R13 ;  /* 0x0000000808047c10 */ /* 0x000fc4000fc5e00d */
[----:B------:R-:W-:Y:S02]  /*0270*/  ISETP.GE.U32.AND P1, PT, R14, UR7, PT ;  /* 0x000000070e007c0c */ /* 0x000fe4000bf26070 */
[----:B------:R-:W-:Y:S02]  /*0280*/  IADD3.X R5, PT, PT, R17, UR9, R10, P2, P4 ;  /* 0x0000000911057c10 */ /* 0x000fe400097e840a */
[--C-:B------:R-:W-:Y:S02]  /*0290*/  SHF.R.S32.HI R10, RZ, 0x1f, R15.reuse ;  /* 0x0000001fff0a7819 */ /* 0x100fe4000001140f */
[C---:B0-----:R-:W-:Y:S02]  /*02a0*/  IADD3 R2, P2, P6, R8.reuse, UR8, R15 ;  /* 0x0000000808027c10 */ /* 0x041fe4000fe5e00f */
[C---:B------:R-:W-:Y:S02]  /*02b0*/  ISETP.GT.AND P0, PT, R8.reuse, -0x2, !P0 ;  /* 0xfffffffe0800780c */ /* 0x040fe40004704270 */
[----:B------:R-:W-:-:S02]  /*02c0*/  ISETP.LT.OR P1, PT, R8, RZ, P1 ;  /* 0x000000ff0800720c */ /* 0x000fc40000f21670 */
[----:B------:R-:W-:Y:S02]  /*02d0*/  IADD3.X R3, PT, PT, R17, UR9, R10, P2, P6 ;  /* 0x0000000911037c10 */ /* 0x000fe400097ec40a */
[----:B------:R-:W-:Y:S02]  /*02e0*/  ISETP.EQ.OR P4, PT, R9, RZ, !P0 ;  /* 0x000000ff0900720c */ /* 0x000fe40004782670 */
[----:B------:R-:W-:-:S04]  /*02f0*/  ISETP.GT.AND P2, PT, R8, UR6, PT ;  /* 0x0000000608007c0c */ /* 0x000fc8000bf44270 */
[----:B------:R-:W-:-:S03]  /*0300*/  ISETP.GT.AND P2, PT, R8, RZ, !P2 ;  /* 0x000000ff0800720c */ /* 0x000fc60005744270 */
[----:B------:R-:W-:Y:S01]  /*0310*/  @!P1 IMAD.IADD R15, R8, 0x1, R15 ;  /* 0x00000001080f9824 */ /* 0x000fe200078e020f */
[----:B------:R-:W-:-:S03]  /*0320*/  @P5 IADD3 R8, P6, PT, R12, UR8, RZ ;  /* 0x000000080c085c10 */ /* 0x000fc6000ffde0ff */
[----:B------:R-:W3:Y:S01]  /*0330*/  @!P4 LDG.E.U8 R7, desc[UR4][R6.64+0x1] ;  /* 0x000001040607c981 */ /* 0x000ee2000c1e1100 */
[----:B------:R-:W-:Y:S02]  /*0340*/  @P5 LEA.HI.X.SX32 R9, R12, UR9, 0x1, P6 ;  /* 0x000000090c095c11 */ /* 0x000fe4000b0f0eff */
[----:B------:R-:W-:-:S03]  /*0350*/  @!P1 IADD3 R10, P6, PT, R15, UR8, RZ ;  /* 0x000000080f0a9c10 */ /* 0x000fc6000ffde0ff */
[----:B------:R-:W4:Y:S04]  /*0360*/  @P2 LDG.E.U8 R13, desc[UR4][R4.64+-0x1] ;  /* 0xffffff04040d2981 */ /* 0x000f28000c1e1100 */
[----:B------:R-:W5:Y:S01]  /*0370*/  @P5 LDG.E.U8 R9, desc[UR4][R8.64] ;  /* 0x0000000408095981 */ /* 0x000f62000c1e1100 */
[----:B--2---:R-:W-:Y:S02]  /*0380*/  @!P3 VIMNMX.U32 R0, PT, PT, R0, R11, PT ;  /* 0x0000000b0000b248 */ /* 0x004fe40003fe0000 */
[C---:B------:R-:W-:Y:S02]  /*0390*/  ISETP.GE.U32.OR P3, PT, R14.reuse, UR7, !P2 ;  /* 0x000000070e007c0c */ /* 0x040fe4000d766470 */
[----:B------:R-:W-:Y:S01]  /*03a0*/  @!P1 LEA.HI.X.SX32 R11, R15, UR9, 0x1, P6 ;  /* 0x000000090f0b9c11 */ /* 0x000fe2000b0f0eff */
[----:B------:R-:W0:Y:S01]  /*03b0*/  LDCU.64 UR8, c[0x0][0x388] ;  /* 0x00007100ff0877ac */ /* 0x000e220008000a00 */
[----:B------:R-:W-:Y:S01]  /*03c0*/  ISETP.GE.U32.OR P6, PT, R14, UR7, !P0 ;  /* 0x000000070e007c0c */ /* 0x000fe2000c7c6470 */
[----:B------:R-:W2:Y:S04]  /*03d0*/  @P0 LDG.E.U8 R15, desc[UR4][R4.64+0x1] ;  /* 0x00000104040f0981 */ /* 0x000ea8000c1e1100 */
[----:B------:R-:W2:Y:S04]  /*03e0*/  @!P1 LDG.E.U8 R11, desc[UR4][R10.64] ;  /* 0x000000040a0b9981 */ /* 0x000ea8000c1e1100 */
[----:B------:R-:W2:Y:S04]  /*03f0*/  @!P3 LDG.E.U8 R17, desc[UR4][R2.64+-0x1] ;  /* 0xffffff040211b981 */ /* 0x000ea8000c1e1100 */
[----:B------:R-:W2:Y:S01]  /*0400*/  @!P6 LDG.E.U8 R19, desc[UR4][R2.64+0x1] ;  /* 0x000001040213e981 */ /* 0x000ea2000c1e1100 */
[----:B---3--:R-:W-:-:S04]  /*0410*/  @!P4 VIMNMX.U32 R0, PT, PT, R0, R7, PT ;  /* 0x000000070000c248 */ /* 0x008fc80003fe0000 */
[----:B----4-:R-:W-:-:S04]  /*0420*/  @P2 VIMNMX.U32 R0, PT, PT, R0, R13, PT ;  /* 0x0000000d00002248 */ /* 0x010fc80003fe0000 */
[----:B-----5:R-:W-:-:S04]  /*0430*/  @P5 VIMNMX.U32 R0, PT, PT, R0, R9, PT ;  /* 0x0000000900005248 */ /* 0x020fc80003fe0000 */
[----:B--2---:R-:W-:Y:S02]  /*0440*/  @P0 VIMNMX.U32 R0, PT, PT, R0, R15, PT ;  /* 0x0000000f00000248 */ /* 0x004fe40003fe0000 */
[----:B0-----:R-:W-:Y:S02]  /*0450*/  IADD3 R6, P0, PT, R12, UR8, RZ ;  /* 0x000000080c067c10 */ /* 0x001fe4000ff1e0ff */
[----:B------:R-:W-:-:S04]  /*0460*/  @!P3 VIMNMX.U32 R0, PT, PT, R0, R17, PT ;  /* 0x000000110000b248 */ /* 0x000fc80003fe0000 */
[----:B------:R-:W-:Y:S02]  /*0470*/  @!P1 VIMNMX.U32 R0, PT, PT, R0, R11, PT ;  /* 0x0000000b00009248 */ /* 0x000fe40003fe0000 */
[----:B------:R-:W-:Y:S02]  /*0480*/  LEA.HI.X.SX32 R7, R12, UR9, 0x1, P0 ;  /* 0x000000090c077c11 */ /* 0x000fe400080f0eff */
[----:B------:R-:W-:-:S05]  /*0490*/  @!P6 VIMNMX.U32 R0, PT, PT, R0, R19, PT ;  /* 0x000000130000e248 */ /* 0x000fca0003fe0000 */
[----:B------:R-:W-:Y:S01]  /*04a0*/  STG.E.U8 desc[UR4][R6.64], R0 ;  /* 0x0000000006007986 */ /* 0x000fe2000c101104 */
[----:B------:R-:W-:Y:S05]  /*04b0*/  EXIT ;  /* 0x000000000000794d */ /* 0x000fea0003800000 */
.L_x_0:
[----:B------:R-:W-:-:S00]  /*04c0*/  BRA `(.L_x_0) ;  /* 0xfffffffc00fc7947 */ /* 0x000fc0000383ffff */
[----:B------:R-:W-:-:S00]  /*04d0*/  NOP ;  /* 0x0000000000007918 */ /* 0x000fc00000000000 */
        /* <DEDUP_REMOVED lines=10> */
.L_x_2:


//--------------------- .text._Z14dilationKernelPhS_ii --------------------------
	.section	.text._Z14dilationKernelPhS_ii,"ax",@progbits
	.align	128
        .global         _Z14dilationKernelPhS_ii
        .type           _Z14dilationKernelPhS_ii,@function
        .size           _Z14dilationKernelPhS_ii,(.L_x_3 - _Z14dilationKernelPhS_ii)
        .other          _Z14dilationKernelPhS_ii,@"STO_CUDA_ENTRY STV_DEFAULT"
_Z14dilationKernelPhS_ii:
.text._Z14dilationKernelPhS_ii:
        /* <DEDUP_REMOVED lines=26> */
[----:B------:R-:W-:Y:S01]  /*01a0*/  IMAD.MOV.U32 R0, RZ, RZ, RZ ;  /* 0x000000ffff007224 */ /* 0x000fe200078e00ff */
        /* <DEDUP_REMOVED lines=29> */
[----:B--2---:R-:W-:Y:S02]  /*0380*/  @!P3 VIMNMX.U32 R0, PT, PT, R0, R11, !PT ;  /* 0x0000000b0000b248 */ /* 0x004fe40007fe0000 */
        /* <DEDUP_REMOVED lines=8> */
[----:B---3--:R-:W-:-:S04]  /*0410*/  @!P4 VIMNMX.U32 R0, PT, PT, R0, R7, !PT ;  /* 0x000000070000c248 */ /* 0x008fc80007fe0000 */
[----:B----4-:R-:W-:-:S04]  /*0420*/  @P2 VIMNMX.U32 R0, PT, PT, R0, R13, !PT ;  /* 0x0000000d00002248 */ /* 0x010fc80007fe0000 */
[----:B-----5:R-:W-:-:S04]  /*0430*/  @P5 VIMNMX.U32 R0, PT, PT, R0, R9, !PT ;  /* 0x0000000900005248 */ /* 0x020fc80007fe0000 */
[----:B--2---:R-:W-:Y:S02]  /*0440*/  @P0 VIMNMX.U32 R0, PT, PT, R0, R15, !PT ;  /* 0x0000000f00000248 */ /* 0x004fe40007fe0000 */
[----:B0-----:R-:W-:Y:S02]  /*0450*/  IADD3 R6, P0, PT, R12, UR8, RZ ;  /* 0x000000080c067c10 */ /* 0x001fe4000ff1e0ff */
[----:B------:R-:W-:-:S04]  /*0460*/  @!P3 VIMNMX.U32 R0, PT, PT, R0, R17, !PT ;  /* 0x000000110000b248 */ /* 0x000fc80007fe0000 */
[----:B------:R-:W-:Y:S02]  /*0470*/  @!P1 VIMNMX.U32 R0, PT, PT, R0, R11, !PT ;  /* 0x0000000b00009248 */ /* 0x000fe40007fe0000 */
[----:B------:R-:W-:Y:S02]  /*0480*/  LEA.HI.X.SX32 R7, R12, UR9, 0x1, P0 ;  /* 0x000000090c077c11 */ /* 0x000fe400080f0eff */
[----:B------:R-:W-:-:S05]  /*0490*/  @!P6 VIMNMX.U32 R0, PT, PT, R0, R19, !PT ;  /* 0x000000130000e248 */ /* 0x000fca0007fe0000 */
[----:B------:R-:W-:Y:S01]  /*04a0*/  STG.E.U8 desc[UR4][R6.64], R0 ;  /* 0x0000000006007986 */ /* 0x000fe2000c101104 */
[----:B------:R-:W-:Y:S05]  /*04b0*/  EXIT ;  /* 0x000000000000794d */ /* 0x000fea0003800000 */
.L_x_1:
        /* <DEDUP_REMOVED lines=12> */
.L_x_3:


//--------------------- .nv.shared.reserved.0     --------------------------
	.section	.nv.shared.reserved.0,"aw",@nobits
	.weak		__nv_reservedSMEM_offset_0_alias
	.size		__nv_reservedSMEM_offset_0_alias, 0, 64
	.other		__nv_reservedSMEM_offset_0_alias,@"STO_CUDA_RESERVED_SHARED STV_DEFAULT"
__nv_reservedSMEM_offset_0_alias:
	.zero		0
	.zero		64


//--------------------- .nv.constant0._Z13erosionKernelPhS_ii --------------------------
	.section	.nv.constant0._Z13erosionKernelPhS_ii,"a",@progbits
	.sectionflags	@""
	.align	4
.nv.constant0._Z13erosionKernelPhS_ii:
	.zero		920


//--------------------- .nv.constant0._Z14dilationKernelPhS_ii --------------------------
	.section	.nv.constant0._Z14dilationKernelPhS_ii,"a",@progbits
	.sectionflags	@""
	.align	4
.nv.constant0._Z14dilationKernelPhS_ii:
	.zero		920


//--------------------- SYMBOLS --------------------------

	.type		.nv.reservedSmem.offset0,@object
	.size		.nv.reservedSmem.offset0,0x4
